	.headerflags	@"EF_CUDA_TEXMODE_UNIFIED EF_CUDA_64BIT_ADDRESS EF_CUDA_ACCELERATORS EF_CUDA_SM90 EF_CUDA_VIRTUAL_SM(EF_CUDA_SM90)"
	.elftype	@"ET_EXEC"


//--------------------- .nv.info                  --------------------------
	.section	.nv.info,"",@"SHT_CUDA_INFO"
	.align	4


	//----- nvinfo : EIATTR_REGCOUNT
	.align		4
        /*0000*/ 	.byte	0x04, 0x2f
        /*0002*/ 	.short	(.L_3 - .L_2)
	.align		4
.L_2:
        /*0004*/ 	.word	index@(triton_poi_fused__native_batch_norm_legit_no_training_hardtanh_26)
        /*0008*/ 	.word	0x00000010


	//----- nvinfo : EIATTR_MIN_STACK_SIZE
	.align		4
.L_3:
        /*000c*/ 	.byte	0x04, 0x12
        /*000e*/ 	.short	(.L_5 - .L_4)
	.align		4
.L_4:
        /*0010*/ 	.word	index@(triton_poi_fused__native_batch_norm_legit_no_training_hardtanh_26)
        /*0014*/ 	.word	0x00000000


	//----- nvinfo : EIATTR_FRAME_SIZE
	.align		4
.L_5:
        /*0018*/ 	.byte	0x04, 0x11
        /*001a*/ 	.short	(.L_7 - .L_6)
	.align		4
.L_6:
        /*001c*/ 	.word	index@(triton_poi_fused__native_batch_norm_legit_no_training_hardtanh_26)
        /*0020*/ 	.word	0x00000000


	//----- nvinfo : EIATTR_MIN_STACK_SIZE
	.align		4
.L_7:
        /*0024*/ 	.byte	0x04, 0x12
        /*0026*/ 	.short	(.L_9 - .L_8)
	.align		4
.L_8:
        /*0028*/ 	.word	index@(triton_poi_fused__native_batch_norm_legit_no_training_hardtanh_26)
        /*002c*/ 	.word	0x00000000
.L_9:


//--------------------- .nv.info.triton_poi_fused__native_batch_norm_legit_no_training_hardtanh_26 --------------------------
	.section	.nv.info.triton_poi_fused__native_batch_norm_legit_no_training_hardtanh_26,"",@"SHT_CUDA_INFO"
	.sectionflags	@""
	.align	4


	//----- nvinfo : EIATTR_CUDA_API_VERSION
	.align		4
        /*0000*/ 	.byte	0x04, 0x37
        /*0002*/ 	.short	(.L_11 - .L_10)
.L_10:
        /*0004*/ 	.word	0x0000007c


	//----- nvinfo : EIATTR_KPARAM_INFO
	.align		4
.L_11:
        /*0008*/ 	.byte	0x04, 0x17
        /*000a*/ 	.short	(.L_13 - .L_12)
.L_12:
        /*000c*/ 	.word	0x00000000
        /*0010*/ 	.short	0x0006
        /*0012*/ 	.short	0x0030
        /*0014*/ 	.byte	0x00, 0xf0, 0x11, 0x00


	//----- nvinfo : EIATTR_KPARAM_INFO
	.align		4
.L_13:
        /*0018*/ 	.byte	0x04, 0x17
        /*001a*/ 	.short	(.L_15 - .L_14)
.L_14:
        /*001c*/ 	.word	0x00000000
        /*0020*/ 	.short	0x0005
        /*0022*/ 	.short	0x0028
        /*0024*/ 	.byte	0x00, 0xf4, 0x21, 0x00


	//----- nvinfo : EIATTR_KPARAM_INFO
	.align		4
.L_15:
        /*0028*/ 	.byte	0x04, 0x17
        /*002a*/ 	.short	(.L_17 - .L_16)
.L_16:
        /*002c*/ 	.word	0x00000000
        /*0030*/ 	.short	0x0004
        /*0032*/ 	.short	0x0020
        /*0034*/ 	.byte	0x00, 0xf4, 0x21, 0x00


	//----- nvinfo : EIATTR_KPARAM_INFO
	.align		4
.L_17:
        /*0038*/ 	.byte	0x04, 0x17
        /*003a*/ 	.short	(.L_19 - .L_18)
.L_18:
        /*003c*/ 	.word	0x00000000
        /*0040*/ 	.short	0x0003
        /*0042*/ 	.short	0x0018
        /*0044*/ 	.byte	0x00, 0xf4, 0x21, 0x00


	//----- nvinfo : EIATTR_KPARAM_INFO
	.align		4
.L_19:
        /*0048*/ 	.byte	0x04, 0x17
        /*004a*/ 	.short	(.L_21 - .L_20)
.L_20:
        /*004c*/ 	.word	0x00000000
        /*0050*/ 	.short	0x0002
        /*0052*/ 	.short	0x0010
        /*0054*/ 	.byte	0x00, 0xf4, 0x21, 0x00


	//----- nvinfo : EIATTR_KPARAM_INFO
	.align		4
.L_21:
        /*0058*/ 	.byte	0x04, 0x17
        /*005a*/ 	.short	(.L_23 - .L_22)
.L_22:
        /*005c*/ 	.word	0x00000000
        /*0060*/ 	.short	0x0001
        /*0062*/ 	.short	0x0008
        /*0064*/ 	.byte	0x00, 0xf4, 0x21, 0x00


	//----- nvinfo : EIATTR_KPARAM_INFO
	.align		4
.L_23:
        /*0068*/ 	.byte	0x04, 0x17
        /*006a*/ 	.short	(.L_25 - .L_24)
.L_24:
        /*006c*/ 	.word	0x00000000
        /*0070*/ 	.short	0x0000
        /*0072*/ 	.short	0x0000
        /*0074*/ 	.byte	0x00, 0xf4, 0x21, 0x00


	//----- nvinfo : EIATTR_SPARSE_MMA_MASK
	.align		4
.L_25:
        /*0078*/ 	.byte	0x03, 0x50
        /*007a*/ 	.short	0x0000


	//----- nvinfo : EIATTR_MAXREG_COUNT
	.align		4
        /*007c*/ 	.byte	0x03, 0x1b
        /*007e*/ 	.short	0x00ff


	//----- nvinfo : EIATTR_EXIT_INSTR_OFFSETS
	.align		4
        /*0080*/ 	.byte	0x04, 0x1c
        /*0082*/ 	.short	(.L_27 - .L_26)


	//   ....[0]....
.L_26:
        /*0084*/ 	.word	0x00000430


	//----- nvinfo : EIATTR_REQNTID
	.align		4
.L_27:
        /*0088*/ 	.byte	0x04, 0x10
        /*008a*/ 	.short	(.L_29 - .L_28)
.L_28:
        /*008c*/ 	.word	0x00000080
        /*0090*/ 	.word	0x00000001
        /*0094*/ 	.word	0x00000001


	//----- nvinfo : EIATTR_CBANK_PARAM_SIZE
	.align		4
.L_29:
        /*0098*/ 	.byte	0x03, 0x19
        /*009a*/ 	.short	0x0034


	//----- nvinfo : EIATTR_PARAM_CBANK
	.align		4
        /*009c*/ 	.byte	0x04, 0x0a
        /*009e*/ 	.short	(.L_31 - .L_30)
	.align		4
.L_30:
        /*00a0*/ 	.word	index@(.nv.constant0.triton_poi_fused__native_batch_norm_legit_no_training_hardtanh_26)
        /*00a4*/ 	.short	0x0210
        /*00a6*/ 	.short	0x0034


	//----- nvinfo : EIATTR_SW_WAR
	.align		4
.L_31:
        /*00a8*/ 	.byte	0x04, 0x36
        /*00aa*/ 	.short	(.L_33 - .L_32)
.L_32:
        /*00ac*/ 	.word	0x00000008
.L_33:


//--------------------- .nv.callgraph             --------------------------
	.section	.nv.callgraph,"",@"SHT_CUDA_CALLGRAPH"
	.align	4
	.sectionentsize	8
	.align		4
        /*0000*/ 	.word	0x00000000
	.align		4
        /*0004*/ 	.word	0xffffffff
	.align		4
        /*0008*/ 	.word	0x00000000
	.align		4
        /*000c*/ 	.word	0xfffffffe
	.align		4
        /*0010*/ 	.word	0x00000000
	.align		4
        /*0014*/ 	.word	0xfffffffd
	.align		4
        /*0018*/ 	.word	0x00000000
	.align		4
        /*001c*/ 	.word	0xfffffffc


//--------------------- .nv.constant4             --------------------------
	.section	.nv.constant4,"a",@progbits
	.align	8
	.align		8
.nv.constant4:
        /*0000*/ 	.dword	_$_str
	.align		8
        /*0008*/ 	.dword	_$_str_$_2


//--------------------- .text.triton_poi_fused__native_batch_norm_legit_no_training_hardtanh_26 --------------------------
	.section	.text.triton_poi_fused__native_batch_norm_legit_no_training_hardtanh_26,"ax",@progbits
	.align	128
        .global         triton_poi_fused__native_batch_norm_legit_no_training_hardtanh_26
        .type           triton_poi_fused__native_batch_norm_legit_no_training_hardtanh_26,@function
        .size           triton_poi_fused__native_batch_norm_legit_no_training_hardtanh_26,(.L_x_1 - triton_poi_fused__native_batch_norm_legit_no_training_hardtanh_26)
        .other          triton_poi_fused__native_batch_norm_legit_no_training_hardtanh_26,@"STO_CUDA_ENTRY STV_DEFAULT"
triton_poi_fused__native_batch_norm_legit_no_training_hardtanh_26:
.text.triton_poi_fused__native_batch_norm_legit_no_training_hardtanh_26:
[----:B------:R-:W-:Y:S01]  /*0000*/  LDC R1, c[0x0][0x28] ;  /* 0x00000a00ff017b82 */ /* 0x000fe20000000800 */
[----:B------:R-:W1:Y:S07]  /*0010*/  S2R R0, SR_TID.X ;  /* 0x0000000000007919 */ /* 0x000e6e0000002100 */
[----:B------:R-:W2:Y:S01]  /*0020*/  LDC.64 R2, c[0x0][0x220] ;  /* 0x00008800ff027b82 */ /* 0x000ea20000000a00 */
[----:B------:R-:W-:Y:S01]  /*0030*/  ULDC.64 UR4, c[0x0][0x208] ;  /* 0x0000820000047ab9 */ /* 0x000fe20000000a00 */
[----:B------:R-:W3:Y:S06]  /*0040*/  S2R R7, SR_CTAID.X ;  /* 0x0000000000077919 */ /* 0x000eec0000002500 */
[----:B------:R-:W4:Y:S08]  /*0050*/  LDC.64 R8, c[0x0][0x228] ;  /* 0x00008a00ff087b82 */ /* 0x000f300000000a00 */
[----:B------:R-:W5:Y:S01]  /*0060*/  LDC.64 R10, c[0x0][0x230] ;  /* 0x00008c00ff0a7b82 */ /* 0x000f620000000a00 */
[----:B-1----:R-:W-:-:S02]  /*0070*/  SHF.L.U32 R0, R0, 0x1, RZ ;  /* 0x0000000100007819 */ /* 0x002fc400000006ff */
[----:B---3--:R-:W-:Y:S02]  /*0080*/  SHF.R.S32.HI R5, RZ, 0x17, R7 ;  /* 0x00000017ff057819 */ /* 0x008fe40000011407 */
[----:B------:R-:W-:Y:S02]  /*0090*/  LOP3.LUT R0, R0, 0xfe, RZ, 0xc0, !PT ;  /* 0x000000fe00007812 */ /* 0x000fe400078ec0ff */
[----:B------:R-:W-:Y:S02]  /*00a0*/  SGXT R5, R5, 0x1 ;  /* 0x000000010505781a */ /* 0x000fe40000000200 */
[----:B------:R-:W-:Y:S02]  /*00b0*/  LEA R0, R7, R0, 0x8 ;  /* 0x0000000007007211 */ /* 0x000fe400078e40ff */
[----:B------:R-:W1:Y:S02]  /*00c0*/  LDC.64 R6, c[0x0][0x218] ;  /* 0x00008600ff067b82 */ /* 0x000e640000000a00 */
[----:B------:R-:W-:-:S04]  /*00d0*/  LEA.HI R5, R5, R0, RZ, 0xa ;  /* 0x0000000005057211 */ /* 0x000fc800078f50ff */
[----:B------:R-:W-:-:S04]  /*00e0*/  LOP3.LUT R5, R5, 0xfffffc00, RZ, 0xc0, !PT ;  /* 0xfffffc0005057812 */ /* 0x000fc800078ec0ff */
[----:B------:R-:W-:Y:S02]  /*00f0*/  IADD3 R13, R0, -R5, RZ ;  /* 0x80000005000d7210 */ /* 0x000fe40007ffe0ff */
[----:B------:R-:W3:Y:S03]  /*0100*/  LDC.64 R4, c[0x0][0x210] ;  /* 0x00008400ff047b82 */ /* 0x000ee60000000a00 */
[----:B--2---:R-:W-:-:S06]  /*0110*/  IMAD.WIDE R2, R13, 0x4, R2 ;  /* 0x000000040d027825 */ /* 0x004fcc00078e0202 */
[----:B------:R-:W2:Y:S01]  /*0120*/  LDG.E.EL.64 R2, desc[UR4][R2.64] ;  /* 0x0000000402027981 */ /* 0x000ea2000c2e1b00 */
[----:B-1----:R-:W-:-:S04]  /*0130*/  IMAD.WIDE R6, R13, 0x4, R6 ;  /* 0x000000040d067825 */ /* 0x002fc800078e0206 */
[C---:B----4-:R-:W-:Y:S02]  /*0140*/  IMAD.WIDE R8, R13.reuse, 0x4, R8 ;  /* 0x000000040d087825 */ /* 0x050fe400078e0208 */
[----:B------:R-:W4:Y:S02]  /*0150*/  LDG.E.EL.64 R6, desc[UR4][R6.64] ;  /* 0x0000000406067981 */ /* 0x000f24000c2e1b00 */
[----:B-----5:R-:W-:Y:S02]  /*0160*/  IMAD.WIDE R10, R13, 0x4, R10 ;  /* 0x000000040d0a7825 */ /* 0x020fe400078e020a */
[----:B------:R-:W5:Y:S02]  /*0170*/  LDG.E.EL.64 R8, desc[UR4][R8.64] ;  /* 0x0000000408087981 */ /* 0x000f64000c2e1b00 */
[----:B---3--:R-:W-:Y:S02]  /*0180*/  IMAD.WIDE R4, R0, 0x4, R4 ;  /* 0x0000000400047825 */ /* 0x008fe400078e0204 */
[----:B------:R-:W5:Y:S04]  /*0190*/  LDG.E.EL.64 R10, desc[UR4][R10.64] ;  /* 0x000000040a0a7981 */ /* 0x000f68000c2e1b00 */
[----:B------:R-:W4:Y:S01]  /*01a0*/  LDG.E.64 R4, desc[UR4][R4.64] ;  /* 0x0000000404047981 */ /* 0x000f22000c1e1b00 */
[----:B--2---:R-:W-:Y:S01]  /*01b0*/  FADD R2, R2, 9.9999997473787516356e-06 ;  /* 0x3727c5ac02027421 */ /* 0x004fe20000000000 */
[----:B------:R-:W-:-:S03]  /*01c0*/  FADD R3, R3, 9.9999997473787516356e-06 ;  /* 0x3727c5ac03037421 */ /* 0x000fc60000000000 */
[----:B------:R-:W1:Y:S08]  /*01d0*/  MUFU.SQRT R12, R2 ;  /* 0x00000002000c7308 */ /* 0x000e700000002000 */
[----:B------:R-:W2:Y:S01]  /*01e0*/  MUFU.SQRT R13, R3 ;  /* 0x00000003000d7308 */ /* 0x000ea20000002000 */
[C---:B-1----:R-:W-:Y:S02]  /*01f0*/  FSETP.GT.AND P0, PT, R12.reuse, 8.50705917302346158658e+37, PT ;  /* 0x7e8000000c00780b */ /* 0x042fe40003f04000 */
[----:B------:R-:W-:-:S02]  /*0200*/  FSETP.GEU.AND P2, PT, R12, 1.175494350822287508e-38, PT ;  /* 0x008000000c00780b */ /* 0x000fc40003f4e000 */
[C---:B--2---:R-:W-:Y:S02]  /*0210*/  FSETP.GT.AND P1, PT, R13.reuse, 8.50705917302346158658e+37, PT ;  /* 0x7e8000000d00780b */ /* 0x044fe40003f24000 */
[----:B------:R-:W-:-:S07]  /*0220*/  FSETP.GEU.AND P3, PT, R13, 1.175494350822287508e-38, PT ;  /* 0x008000000d00780b */ /* 0x000fce0003f6e000 */
[----:B------:R-:W-:Y:S01]  /*0230*/  @P0 FMUL R12, R12, 0.25 ;  /* 0x3e8000000c0c0820 */ /* 0x000fe20000400000 */
[----:B------:R-:W-:-:S03]  /*0240*/  HFMA2.MMA R2, -RZ, RZ, 1.625, 0 ;  /* 0x3e800000ff027435 */ /* 0x000fc600000001ff */
[----:B------:R-:W-:Y:S01]  /*0250*/  @!P2 FMUL R12, R12, 16777216 ;  /* 0x4b8000000c0ca820 */ /* 0x000fe20000400000 */
[----:B------:R-:W-:-:S04]  /*0260*/  @P1 FMUL R13, R13, 0.25 ;  /* 0x3e8000000d0d1820 */ /* 0x000fc80000400000 */
[----:B------:R-:W-:Y:S01]  /*0270*/  @!P3 FMUL R13, R13, 16777216 ;  /* 0x4b8000000d0db820 */ /* 0x000fe20000400000 */
[----:B------:R-:W1:Y:S01]  /*0280*/  MUFU.RCP R12, R12 ;  /* 0x0000000c000c7308 */ /* 0x000e620000001000 */
[----:B------:R-:W-:-:S07]  /*0290*/  FSEL R3, R2, 1, P0 ;  /* 0x3f80000002037808 */ /* 0x000fce0000000000 */
[----:B------:R-:W2:Y:S01]  /*02a0*/  MUFU.RCP R13, R13 ;  /* 0x0000000d000d7308 */ /* 0x000ea20000001000 */
[----:B------:R-:W-:Y:S01]  /*02b0*/  FSEL R2, R2, 1, P1 ;  /* 0x3f80000002027808 */ /* 0x000fe20000800000 */
[----:B------:R-:W-:Y:S01]  /*02c0*/  @!P2 FMUL R3, R3, 16777216 ;  /* 0x4b8000000303a820 */ /* 0x000fe20000400000 */
[----:B----4-:R-:W-:-:S03]  /*02d0*/  FADD R4, R4, -R6 ;  /* 0x8000000604047221 */ /* 0x010fc60000000000 */
[----:B------:R-:W-:Y:S01]  /*02e0*/  @!P3 FMUL R2, R2, 16777216 ;  /* 0x4b8000000202b820 */ /* 0x000fe20000400000 */
[----:B-1----:R-:W-:Y:S01]  /*02f0*/  FMUL R3, R12, R3 ;  /* 0x000000030c037220 */ /* 0x002fe20000400000 */
[----:B------:R-:W-:-:S03]  /*0300*/  FADD R5, R5, -R7 ;  /* 0x8000000705057221 */ /* 0x000fc60000000000 */
[----:B------:R-:W-:Y:S01]  /*0310*/  FMUL R7, R4, R3 ;  /* 0x0000000304077220 */ /* 0x000fe20000400000 */
[----:B--2---:R-:W-:-:S03]  /*0320*/  FMUL R2, R13, R2 ;  /* 0x000000020d027220 */ /* 0x004fc60000400000 */
[----:B-----5:R-:W-:Y:S01]  /*0330*/  FFMA R7, R8, R7, R10 ;  /* 0x0000000708077223 */ /* 0x020fe2000000000a */
[----:B------:R-:W-:Y:S02]  /*0340*/  FMUL R4, R5, R2 ;  /* 0x0000000205047220 */ /* 0x000fe40000400000 */
[----:B------:R-:W1:Y:S02]  /*0350*/  LDC.64 R2, c[0x0][0x238] ;  /* 0x00008e00ff027b82 */ /* 0x000e640000000a00 */
[----:B------:R-:W-:Y:S01]  /*0360*/  FFMA R4, R9, R4, R11 ;  /* 0x0000000409047223 */ /* 0x000fe2000000000b */
[----:B------:R-:W-:-:S04]  /*0370*/  FSETP.GTU.AND P0, PT, R7, RZ, PT ;  /* 0x000000ff0700720b */ /* 0x000fc80003f0c000 */
[C---:B------:R-:W-:Y:S02]  /*0380*/  FSETP.GTU.AND P1, PT, R4.reuse, RZ, PT ;  /* 0x000000ff0400720b */ /* 0x040fe40003f2c000 */
[----:B------:R-:W-:Y:S02]  /*0390*/  FSEL R6, R7, RZ, P0 ;  /* 0x000000ff07067208 */ /* 0x000fe40000000000 */
[----:B------:R-:W-:Y:S02]  /*03a0*/  FSEL R7, R4, RZ, P1 ;  /* 0x000000ff04077208 */ /* 0x000fe40000800000 */
[C---:B------:R-:W-:Y:S02]  /*03b0*/  FSETP.GEU.AND P2, PT, R6.reuse, 6, PT ;  /* 0x40c000000600780b */ /* 0x040fe40003f4e000 */
[----:B------:R-:W-:Y:S02]  /*03c0*/  FSETP.GEU.AND P3, PT, R7, 6, PT ;  /* 0x40c000000700780b */ /* 0x000fe40003f6e000 */
[----:B------:R-:W-:-:S02]  /*03d0*/  FSETP.NAN.AND P0, PT, R6, R6, PT ;  /* 0x000000060600720b */ /* 0x000fc40003f08000 */
[----:B------:R-:W-:Y:S01]  /*03e0*/  FSETP.NAN.AND P1, PT, R7, R7, PT ;  /* 0x000000070700720b */ /* 0x000fe20003f28000 */
[----:B-1----:R-:W-:-:S06]  /*03f0*/  IMAD.WIDE R2, R0, 0x4, R2 ;  /* 0x0000000400027825 */ /* 0x002fcc00078e0202 */
[----:B------:R-:W-:Y:S02]  /*0400*/  @P2 SEL R6, R6, 0x40c00000, P0 ;  /* 0x40c0000006062807 */ /* 0x000fe40000000000 */
[----:B------:R-:W-:-:S05]  /*0410*/  @P3 SEL R7, R7, 0x40c00000, P1 ;  /* 0x40c0000007073807 */ /* 0x000fca0000800000 */
[----:B------:R-:W-:Y:S01]  /*0420*/  STG.E.64 desc[UR4][R2.64], R6 ;  /* 0x0000000602007986 */ /* 0x000fe2000c101b04 */
[----:B------:R-:W-:Y:S05]  /*0430*/  EXIT ;  /* 0x000000000000794d */ /* 0x000fea0003800000 */
.L_x_0:
[----:B------:R-:W-:-:S00]  /*0440*/  BRA `(.L_x_0) ;  /* 0xfffffffc00fc7947 */ /* 0x000fc0000383ffff */
[----:B------:R-:W-:-:S00]  /*0450*/  NOP ;  /* 0x0000000000007918 */ /* 0x000fc00000000000 */
        /* <DEDUP_REMOVED lines=10> */
.L_x_1:


//--------------------- .nv.global.init           --------------------------
	.section	.nv.global.init,"aw",@progbits
.nv.global.init:
	.type		_$_str,@object
	.size		_$_str,(_$_str_$_2 - _$_str)
_$_str:
        /*0000*/ 	.byte	0x5f, 0x5f, 0x43, 0x55, 0x44, 0x41, 0x5f, 0x46, 0x54, 0x5a, 0x00
	.type		_$_str_$_2,@object
	.size		_$_str_$_2,(.L_1 - _$_str_$_2)
_$_str_$_2:
        /*000b*/ 	.byte	0x5f, 0x5f, 0x43, 0x55, 0x44, 0x41, 0x5f, 0x50, 0x52, 0x45, 0x43, 0x5f, 0x53, 0x51, 0x52, 0x54
        /*001b*/ 	.byte	0x00
.L_1:


//--------------------- .nv.constant0.triton_poi_fused__native_batch_norm_legit_no_training_hardtanh_26 --------------------------
	.section	.nv.constant0.triton_poi_fused__native_batch_norm_legit_no_training_hardtanh_26,"a",@progbits
	.sectionflags	@""
	.align	4
.nv.constant0.triton_poi_fused__native_batch_norm_legit_no_training_hardtanh_26:
	.zero		580
